	.headerflags	@"EF_CUDA_TEXMODE_UNIFIED EF_CUDA_64BIT_ADDRESS EF_CUDA_ACCELERATORS EF_CUDA_SM90 EF_CUDA_VIRTUAL_SM(EF_CUDA_SM90)"
	.elftype	@"ET_EXEC"


//--------------------- .nv.info                  --------------------------
	.section	.nv.info,"",@"SHT_CUDA_INFO"
	.align	4


	//----- nvinfo : EIATTR_REGCOUNT
	.align		4
        /*0000*/ 	.byte	0x04, 0x2f
        /*0002*/ 	.short	(.L_1 - .L_0)
	.align		4
.L_0:
        /*0004*/ 	.word	index@(triton_poi_fused_avg_pool2d_leaky_relu_12)
        /*0008*/ 	.word	0x00000010


	//----- nvinfo : EIATTR_MIN_STACK_SIZE
	.align		4
.L_1:
        /*000c*/ 	.byte	0x04, 0x12
        /*000e*/ 	.short	(.L_3 - .L_2)
	.align		4
.L_2:
        /*0010*/ 	.word	index@(triton_poi_fused_avg_pool2d_leaky_relu_12)
        /*0014*/ 	.word	0x00000000


	//----- nvinfo : EIATTR_FRAME_SIZE
	.align		4
.L_3:
        /*0018*/ 	.byte	0x04, 0x11
        /*001a*/ 	.short	(.L_5 - .L_4)
	.align		4
.L_4:
        /*001c*/ 	.word	index@(triton_poi_fused_avg_pool2d_leaky_relu_12)
        /*0020*/ 	.word	0x00000000


	//----- nvinfo : EIATTR_MIN_STACK_SIZE
	.align		4
.L_5:
        /*0024*/ 	.byte	0x04, 0x12
        /*0026*/ 	.short	(.L_7 - .L_6)
	.align		4
.L_6:
        /*0028*/ 	.word	index@(triton_poi_fused_avg_pool2d_leaky_relu_12)
        /*002c*/ 	.word	0x00000000
.L_7:


//--------------------- .nv.info.triton_poi_fused_avg_pool2d_leaky_relu_12 --------------------------
	.section	.nv.info.triton_poi_fused_avg_pool2d_leaky_relu_12,"",@"SHT_CUDA_INFO"
	.sectionflags	@""
	.align	4


	//----- nvinfo : EIATTR_CUDA_API_VERSION
	.align		4
        /*0000*/ 	.byte	0x04, 0x37
        /*0002*/ 	.short	(.L_9 - .L_8)
.L_8:
        /*0004*/ 	.word	0x0000007c


	//----- nvinfo : EIATTR_KPARAM_INFO
	.align		4
.L_9:
        /*0008*/ 	.byte	0x04, 0x17
        /*000a*/ 	.short	(.L_11 - .L_10)
.L_10:
        /*000c*/ 	.word	0x00000000
        /*0010*/ 	.short	0x0003
        /*0012*/ 	.short	0x0018
        /*0014*/ 	.byte	0x00, 0xf0, 0x11, 0x00


	//----- nvinfo : EIATTR_KPARAM_INFO
	.align		4
.L_11:
        /*0018*/ 	.byte	0x04, 0x17
        /*001a*/ 	.short	(.L_13 - .L_12)
.L_12:
        /*001c*/ 	.word	0x00000000
        /*0020*/ 	.short	0x0002
        /*0022*/ 	.short	0x0010
        /*0024*/ 	.byte	0x00, 0xf4, 0x21, 0x00


	//----- nvinfo : EIATTR_KPARAM_INFO
	.align		4
.L_13:
        /*0028*/ 	.byte	0x04, 0x17
        /*002a*/ 	.short	(.L_15 - .L_14)
.L_14:
        /*002c*/ 	.word	0x00000000
        /*0030*/ 	.short	0x0001
        /*0032*/ 	.short	0x0008
        /*0034*/ 	.byte	0x00, 0xf4, 0x21, 0x00


	//----- nvinfo : EIATTR_KPARAM_INFO
	.align		4
.L_15:
        /*0038*/ 	.byte	0x04, 0x17
        /*003a*/ 	.short	(.L_17 - .L_16)
.L_16:
        /*003c*/ 	.word	0x00000000
        /*0040*/ 	.short	0x0000
        /*0042*/ 	.short	0x0000
        /*0044*/ 	.byte	0x00, 0xf4, 0x21, 0x00


	//----- nvinfo : EIATTR_SPARSE_MMA_MASK
	.align		4
.L_17:
        /*0048*/ 	.byte	0x03, 0x50
        /*004a*/ 	.short	0x0000


	//----- nvinfo : EIATTR_MAXREG_COUNT
	.align		4
        /*004c*/ 	.byte	0x03, 0x1b
        /*004e*/ 	.short	0x00ff


	//----- nvinfo : EIATTR_EXIT_INSTR_OFFSETS
	.align		4
        /*0050*/ 	.byte	0x04, 0x1c
        /*0052*/ 	.short	(.L_19 - .L_18)


	//   ....[0]....
.L_18:
        /*0054*/ 	.word	0x00000370


	//----- nvinfo : EIATTR_REQNTID
	.align		4
.L_19:
        /*0058*/ 	.byte	0x04, 0x10
        /*005a*/ 	.short	(.L_21 - .L_20)
.L_20:
        /*005c*/ 	.word	0x00000100
        /*0060*/ 	.word	0x00000001
        /*0064*/ 	.word	0x00000001


	//----- nvinfo : EIATTR_CBANK_PARAM_SIZE
	.align		4
.L_21:
        /*0068*/ 	.byte	0x03, 0x19
        /*006a*/ 	.short	0x001c


	//----- nvinfo : EIATTR_PARAM_CBANK
	.align		4
        /*006c*/ 	.byte	0x04, 0x0a
        /*006e*/ 	.short	(.L_23 - .L_22)
	.align		4
.L_22:
        /*0070*/ 	.word	index@(.nv.constant0.triton_poi_fused_avg_pool2d_leaky_relu_12)
        /*0074*/ 	.short	0x0210
        /*0076*/ 	.short	0x001c


	//----- nvinfo : EIATTR_SW_WAR
	.align		4
.L_23:
        /*0078*/ 	.byte	0x04, 0x36
        /*007a*/ 	.short	(.L_25 - .L_24)
.L_24:
        /*007c*/ 	.word	0x00000008
.L_25:


//--------------------- .nv.callgraph             --------------------------
	.section	.nv.callgraph,"",@"SHT_CUDA_CALLGRAPH"
	.align	4
	.sectionentsize	8
	.align		4
        /*0000*/ 	.word	0x00000000
	.align		4
        /*0004*/ 	.word	0xffffffff
	.align		4
        /*0008*/ 	.word	0x00000000
	.align		4
        /*000c*/ 	.word	0xfffffffe
	.align		4
        /*0010*/ 	.word	0x00000000
	.align		4
        /*0014*/ 	.word	0xfffffffd
	.align		4
        /*0018*/ 	.word	0x00000000
	.align		4
        /*001c*/ 	.word	0xfffffffc


//--------------------- .text.triton_poi_fused_avg_pool2d_leaky_relu_12 --------------------------
	.section	.text.triton_poi_fused_avg_pool2d_leaky_relu_12,"ax",@progbits
	.align	128
        .global         triton_poi_fused_avg_pool2d_leaky_relu_12
        .type           triton_poi_fused_avg_pool2d_leaky_relu_12,@function
        .size           triton_poi_fused_avg_pool2d_leaky_relu_12,(.L_x_1 - triton_poi_fused_avg_pool2d_leaky_relu_12)
        .other          triton_poi_fused_avg_pool2d_leaky_relu_12,@"STO_CUDA_ENTRY STV_DEFAULT"
triton_poi_fused_avg_pool2d_leaky_relu_12:
.text.triton_poi_fused_avg_pool2d_leaky_relu_12:
[----:B------:R-:W-:Y:S01]  /*0000*/  LDC R1, c[0x0][0x28] ;  /* 0x00000a00ff017b82 */ /* 0x000fe20000000800 */
[----:B------:R-:W1:Y:S01]  /*0010*/  S2R R0, SR_TID.X ;  /* 0x0000000000007919 */ /* 0x000e620000002100 */
[----:B------:R-:W-:Y:S01]  /*0020*/  ULDC.64 UR4, c[0x0][0x208] ;  /* 0x0000820000047ab9 */ /* 0x000fe20000000a00 */
[----:B------:R-:W-:Y:S01]  /*0030*/  ULDC.64 UR6, c[0x0][0x218] ;  /* 0x0000860000067ab9 */ /* 0x000fe20000000a00 */
[----:B------:R-:W2:Y:S01]  /*0040*/  S2R R3, SR_CTAID.X ;  /* 0x0000000000037919 */ /* 0x000ea20000002500 */
[----:B-1----:R-:W-:Y:S01]  /*0050*/  IMAD.SHL.U32 R0, R0, 0x2, RZ ;  /* 0x0000000200007824 */ /* 0x002fe200078e00ff */
[----:B--2---:R-:W-:-:S04]  /*0060*/  SHF.R.S32.HI R5, RZ, 0x16, R3 ;  /* 0x00000016ff057819 */ /* 0x004fc80000011403 */
[----:B------:R-:W-:Y:S02]  /*0070*/  LOP3.LUT R0, R0, 0x1fe, RZ, 0xc0, !PT ;  /* 0x000001fe00007812 */ /* 0x000fe400078ec0ff */
[----:B------:R-:W-:-:S03]  /*0080*/  SGXT R5, R5, 0x1 ;  /* 0x000000010505781a */ /* 0x000fc60000000200 */
[----:B------:R-:W-:-:S05]  /*0090*/  IMAD R0, R3, 0x200, R0 ;  /* 0x0000020003007824 */ /* 0x000fca00078e0200 */
[----:B------:R-:W-:Y:S02]  /*00a0*/  SHF.R.S32.HI R3, RZ, 0x1f, R0 ;  /* 0x0000001fff037819 */ /* 0x000fe40000011400 */
[-C--:B------:R-:W-:Y:S02]  /*00b0*/  LEA.HI R6, R5, R0.reuse, RZ, 0xd ;  /* 0x0000000005067211 */ /* 0x080fe400078f68ff */
[----:B------:R-:W-:Y:S02]  /*00c0*/  LEA.HI R4, R3, R0, RZ, 0x6 ;  /* 0x0000000003047211 */ /* 0x000fe400078f30ff */
[----:B------:R-:W1:Y:S01]  /*00d0*/  LDC.64 R2, c[0x0][0x210] ;  /* 0x00008400ff027b82 */ /* 0x000e620000000a00 */
[----:B------:R-:W-:Y:S02]  /*00e0*/  SHF.L.U32 R7, R6, 0x2, RZ ;  /* 0x0000000206077819 */ /* 0x000fe400000006ff */
[----:B------:R-:W-:Y:S02]  /*00f0*/  SHF.R.S32.HI R5, RZ, 0x6, R4 ;  /* 0x00000006ff057819 */ /* 0x000fe40000011404 */
[----:B------:R-:W-:-:S02]  /*0100*/  LOP3.LUT R8, R7, 0xffff8000, RZ, 0xc0, !PT ;  /* 0xffff800007087812 */ /* 0x000fc400078ec0ff */
[----:B------:R-:W-:Y:S02]  /*0110*/  LEA.HI R6, R5, R5, RZ, 0x7 ;  /* 0x0000000505067211 */ /* 0x000fe400078f38ff */
[----:B------:R-:W-:Y:S02]  /*0120*/  LOP3.LUT R7, R4, 0xffffffc0, RZ, 0xc0, !PT ;  /* 0xffffffc004077812 */ /* 0x000fe400078ec0ff */
[----:B------:R-:W-:Y:S02]  /*0130*/  LOP3.LUT R6, R6, 0x1ffff80, RZ, 0xc0, !PT ;  /* 0x01ffff8006067812 */ /* 0x000fe400078ec0ff */
[----:B------:R-:W-:-:S03]  /*0140*/  IADD3 R7, R8, R0, -R7 ;  /* 0x0000000008077210 */ /* 0x000fc60007ffe807 */
[----:B------:R-:W-:-:S05]  /*0150*/  IMAD.IADD R6, R5, 0x1, -R6 ;  /* 0x0000000105067824 */ /* 0x000fca00078e0a06 */
[----:B------:R-:W-:-:S04]  /*0160*/  LEA R9, R6, R7, 0x7 ;  /* 0x0000000706097211 */ /* 0x000fc800078e38ff */
[----:B------:R-:W-:Y:S01]  /*0170*/  IADD3 R11, R9, 0x4000, RZ ;  /* 0x00004000090b7810 */ /* 0x000fe20007ffe0ff */
[C---:B------:R-:W-:Y:S02]  /*0180*/  VIADD R7, R9.reuse, 0x40 ;  /* 0x0000004009077836 */ /* 0x040fe40000000000 */
[----:B-1----:R-:W-:-:S04]  /*0190*/  IMAD.WIDE R4, R9, 0x4, R2 ;  /* 0x0000000409047825 */ /* 0x002fc800078e0202 */
[--C-:B------:R-:W-:Y:S02]  /*01a0*/  IMAD.WIDE R6, R7, 0x4, R2.reuse ;  /* 0x0000000407067825 */ /* 0x100fe400078e0202 */
[----:B------:R-:W2:Y:S02]  /*01b0*/  LDG.E.64 R4, desc[UR4][R4.64] ;  /* 0x0000000404047981 */ /* 0x000ea4000c1e1b00 */
[----:B------:R-:W-:Y:S02]  /*01c0*/  VIADD R13, R9, 0x4040 ;  /* 0x00004040090d7836 */ /* 0x000fe40000000000 */
[--C-:B------:R-:W-:Y:S01]  /*01d0*/  IMAD.WIDE R8, R11, 0x4, R2.reuse ;  /* 0x000000040b087825 */ /* 0x100fe200078e0202 */
[----:B------:R-:W2:Y:S01]  /*01e0*/  LDG.E.64 R6, desc[UR4][R6.64] ;  /* 0x0000000406067981 */ /* 0x000ea2000c1e1b00 */
[----:B------:R-:W1:Y:S02]  /*01f0*/  LDC.64 R10, c[0x0][0x220] ;  /* 0x00008800ff0a7b82 */ /* 0x000e640000000a00 */
[----:B------:R-:W-:-:S02]  /*0200*/  IMAD.WIDE R2, R13, 0x4, R2 ;  /* 0x000000040d027825 */ /* 0x000fc400078e0202 */
[----:B------:R-:W3:Y:S04]  /*0210*/  LDG.E.64 R8, desc[UR4][R8.64] ;  /* 0x0000000408087981 */ /* 0x000ee8000c1e1b00 */
[----:B------:R-:W4:Y:S01]  /*0220*/  LDG.E.64 R2, desc[UR4][R2.64] ;  /* 0x0000000402027981 */ /* 0x000f22000c1e1b00 */
[----:B--2---:R-:W-:Y:S01]  /*0230*/  FADD R13, R4, R6 ;  /* 0x00000006040d7221 */ /* 0x004fe20000000000 */
[----:B------:R-:W-:-:S03]  /*0240*/  FADD R12, R5, R7 ;  /* 0x00000007050c7221 */ /* 0x000fc60000000000 */
[----:B---3--:R-:W-:Y:S01]  /*0250*/  FADD R13, R8, R13 ;  /* 0x0000000d080d7221 */ /* 0x008fe20000000000 */
[----:B------:R-:W-:-:S03]  /*0260*/  FADD R12, R9, R12 ;  /* 0x0000000c090c7221 */ /* 0x000fc60000000000 */
[----:B----4-:R-:W-:Y:S01]  /*0270*/  FADD R13, R2, R13 ;  /* 0x0000000d020d7221 */ /* 0x010fe20000000000 */
[----:B------:R-:W-:-:S03]  /*0280*/  FADD R12, R3, R12 ;  /* 0x0000000c030c7221 */ /* 0x000fc60000000000 */
[----:B------:R-:W-:Y:S01]  /*0290*/  FMUL R6, R13, 0.25 ;  /* 0x3e8000000d067820 */ /* 0x000fe20000400000 */
[----:B------:R-:W-:-:S04]  /*02a0*/  FMUL R7, R12, 0.25 ;  /* 0x3e8000000c077820 */ /* 0x000fc80000400000 */
[----:B------:R-:W-:Y:S02]  /*02b0*/  FSETP.GT.AND P1, PT, R6, RZ, PT ;  /* 0x000000ff0600720b */ /* 0x000fe40003f24000 */
[----:B------:R-:W-:Y:S02]  /*02c0*/  FSETP.GT.AND P0, PT, R7, RZ, PT ;  /* 0x000000ff0700720b */ /* 0x000fe40003f04000 */
[----:B------:R-:W-:Y:S02]  /*02d0*/  IADD3 R4, P2, R0, UR6, RZ ;  /* 0x0000000600047c10 */ /* 0x000fe4000ff5e0ff */
[----:B------:R-:W-:Y:S02]  /*02e0*/  SEL R8, RZ, 0x1, !P1 ;  /* 0x00000001ff087807 */ /* 0x000fe40004800000 */
[----:B------:R-:W-:Y:S01]  /*02f0*/  SEL R9, RZ, 0x100, !P0 ;  /* 0x00000100ff097807 */ /* 0x000fe20004000000 */
[C---:B-1----:R-:W-:Y:S01]  /*0300*/  IMAD.WIDE R2, R0.reuse, 0x4, R10 ;  /* 0x0000000400027825 */ /* 0x042fe200078e020a */
[----:B------:R-:W-:-:S02]  /*0310*/  LEA.HI.X.SX32 R5, R0, UR7, 0x1, P2 ;  /* 0x0000000700057c11 */ /* 0x000fc400090f0eff */
[----:B------:R-:W-:Y:S01]  /*0320*/  IADD3 R9, R8, R9, RZ ;  /* 0x0000000908097210 */ /* 0x000fe20007ffe0ff */
[----:B------:R-:W-:Y:S02]  /*0330*/  @!P1 FMUL R6, R6, 0.20000000298023223877 ;  /* 0x3e4ccccd06069820 */ /* 0x000fe40000400000 */
[----:B------:R-:W-:Y:S02]  /*0340*/  @!P0 FMUL R7, R7, 0.20000000298023223877 ;  /* 0x3e4ccccd07078820 */ /* 0x000fe40000400000 */
[----:B------:R-:W-:Y:S04]  /*0350*/  STG.E.U16 desc[UR4][R4.64], R9 ;  /* 0x0000000904007986 */ /* 0x000fe8000c101504 */
[----:B------:R-:W-:Y:S01]  /*0360*/  STG.E.64 desc[UR4][R2.64], R6 ;  /* 0x0000000602007986 */ /* 0x000fe2000c101b04 */
[----:B------:R-:W-:Y:S05]  /*0370*/  EXIT ;  /* 0x000000000000794d */ /* 0x000fea0003800000 */
.L_x_0:
[----:B------:R-:W-:-:S00]  /*0380*/  BRA `(.L_x_0) ;  /* 0xfffffffc00fc7947 */ /* 0x000fc0000383ffff */
[----:B------:R-:W-:-:S00]  /*0390*/  NOP ;  /* 0x0000000000007918 */ /* 0x000fc00000000000 */
        /* <DEDUP_REMOVED lines=14> */
.L_x_1:


//--------------------- .nv.constant0.triton_poi_fused_avg_pool2d_leaky_relu_12 --------------------------
	.section	.nv.constant0.triton_poi_fused_avg_pool2d_leaky_relu_12,"a",@progbits
	.sectionflags	@""
	.align	4
.nv.constant0.triton_poi_fused_avg_pool2d_leaky_relu_12:
	.zero		556
